	.headerflags	@"EF_CUDA_TEXMODE_UNIFIED EF_CUDA_64BIT_ADDRESS EF_CUDA_ACCELERATORS EF_CUDA_SM90 EF_CUDA_VIRTUAL_SM(EF_CUDA_SM90)"
	.elftype	@"ET_EXEC"


//--------------------- .nv.info                  --------------------------
	.section	.nv.info,"",@"SHT_CUDA_INFO"
	.align	4


	//----- nvinfo : EIATTR_REGCOUNT
	.align		4
        /*0000*/ 	.byte	0x04, 0x2f
        /*0002*/ 	.short	(.L_2 - .L_1)
	.align		4
.L_1:
        /*0004*/ 	.word	index@(triton_per_fused_add_convolution_gelu_native_group_norm_2)
        /*0008*/ 	.word	0x00000019


	//----- nvinfo : EIATTR_MIN_STACK_SIZE
	.align		4
.L_2:
        /*000c*/ 	.byte	0x04, 0x12
        /*000e*/ 	.short	(.L_4 - .L_3)
	.align		4
.L_3:
        /*0010*/ 	.word	index@(triton_per_fused_add_convolution_gelu_native_group_norm_2)
        /*0014*/ 	.word	0x00000000


	//----- nvinfo : EIATTR_FRAME_SIZE
	.align		4
.L_4:
        /*0018*/ 	.byte	0x04, 0x11
        /*001a*/ 	.short	(.L_6 - .L_5)
	.align		4
.L_5:
        /*001c*/ 	.word	index@(triton_per_fused_add_convolution_gelu_native_group_norm_2)
        /*0020*/ 	.word	0x00000000


	//----- nvinfo : EIATTR_MIN_STACK_SIZE
	.align		4
.L_6:
        /*0024*/ 	.byte	0x04, 0x12
        /*0026*/ 	.short	(.L_8 - .L_7)
	.align		4
.L_7:
        /*0028*/ 	.word	index@(triton_per_fused_add_convolution_gelu_native_group_norm_2)
        /*002c*/ 	.word	0x00000000
.L_8:


//--------------------- .nv.info.triton_per_fused_add_convolution_gelu_native_group_norm_2 --------------------------
	.section	.nv.info.triton_per_fused_add_convolution_gelu_native_group_norm_2,"",@"SHT_CUDA_INFO"
	.sectionflags	@""
	.align	4


	//----- nvinfo : EIATTR_CUDA_API_VERSION
	.align		4
        /*0000*/ 	.byte	0x04, 0x37
        /*0002*/ 	.short	(.L_10 - .L_9)
.L_9:
        /*0004*/ 	.word	0x0000007c


	//----- nvinfo : EIATTR_KPARAM_INFO
	.align		4
.L_10:
        /*0008*/ 	.byte	0x04, 0x17
        /*000a*/ 	.short	(.L_12 - .L_11)
.L_11:
        /*000c*/ 	.word	0x00000000
        /*0010*/ 	.short	0x0009
        /*0012*/ 	.short	0x0044
        /*0014*/ 	.byte	0x00, 0xf0, 0x11, 0x00


	//----- nvinfo : EIATTR_KPARAM_INFO
	.align		4
.L_12:
        /*0018*/ 	.byte	0x04, 0x17
        /*001a*/ 	.short	(.L_14 - .L_13)
.L_13:
        /*001c*/ 	.word	0x00000000
        /*0020*/ 	.short	0x0008
        /*0022*/ 	.short	0x0040
        /*0024*/ 	.byte	0x00, 0xf0, 0x11, 0x00


	//----- nvinfo : EIATTR_KPARAM_INFO
	.align		4
.L_14:
        /*0028*/ 	.byte	0x04, 0x17
        /*002a*/ 	.short	(.L_16 - .L_15)
.L_15:
        /*002c*/ 	.word	0x00000000
        /*0030*/ 	.short	0x0007
        /*0032*/ 	.short	0x0038
        /*0034*/ 	.byte	0x00, 0xf4, 0x21, 0x00


	//----- nvinfo : EIATTR_KPARAM_INFO
	.align		4
.L_16:
        /*0038*/ 	.byte	0x04, 0x17
        /*003a*/ 	.short	(.L_18 - .L_17)
.L_17:
        /*003c*/ 	.word	0x00000000
        /*0040*/ 	.short	0x0006
        /*0042*/ 	.short	0x0030
        /*0044*/ 	.byte	0x00, 0xf4, 0x21, 0x00


	//----- nvinfo : EIATTR_KPARAM_INFO
	.align		4
.L_18:
        /*0048*/ 	.byte	0x04, 0x17
        /*004a*/ 	.short	(.L_20 - .L_19)
.L_19:
        /*004c*/ 	.word	0x00000000
        /*0050*/ 	.short	0x0005
        /*0052*/ 	.short	0x0028
        /*0054*/ 	.byte	0x00, 0xf4, 0x21, 0x00


	//----- nvinfo : EIATTR_KPARAM_INFO
	.align		4
.L_20:
        /*0058*/ 	.byte	0x04, 0x17
        /*005a*/ 	.short	(.L_22 - .L_21)
.L_21:
        /*005c*/ 	.word	0x00000000
        /*0060*/ 	.short	0x0004
        /*0062*/ 	.short	0x0020
        /*0064*/ 	.byte	0x00, 0xf4, 0x21, 0x00


	//----- nvinfo : EIATTR_KPARAM_INFO
	.align		4
.L_22:
        /*0068*/ 	.byte	0x04, 0x17
        /*006a*/ 	.short	(.L_24 - .L_23)
.L_23:
        /*006c*/ 	.word	0x00000000
        /*0070*/ 	.short	0x0003
        /*0072*/ 	.short	0x0018
        /*0074*/ 	.byte	0x00, 0xf4, 0x21, 0x00


	//----- nvinfo : EIATTR_KPARAM_INFO
	.align		4
.L_24:
        /*0078*/ 	.byte	0x04, 0x17
        /*007a*/ 	.short	(.L_26 - .L_25)
.L_25:
        /*007c*/ 	.word	0x00000000
        /*0080*/ 	.short	0x0002
        /*0082*/ 	.short	0x0010
        /*0084*/ 	.byte	0x00, 0xf4, 0x21, 0x00


	//----- nvinfo : EIATTR_KPARAM_INFO
	.align		4
.L_26:
        /*0088*/ 	.byte	0x04, 0x17
        /*008a*/ 	.short	(.L_28 - .L_27)
.L_27:
        /*008c*/ 	.word	0x00000000
        /*0090*/ 	.short	0x0001
        /*0092*/ 	.short	0x0008
        /*0094*/ 	.byte	0x00, 0xf4, 0x21, 0x00


	//----- nvinfo : EIATTR_KPARAM_INFO
	.align		4
.L_28:
        /*0098*/ 	.byte	0x04, 0x17
        /*009a*/ 	.short	(.L_30 - .L_29)
.L_29:
        /*009c*/ 	.word	0x00000000
        /*00a0*/ 	.short	0x0000
        /*00a2*/ 	.short	0x0000
        /*00a4*/ 	.byte	0x00, 0xf4, 0x21, 0x00


	//----- nvinfo : EIATTR_SPARSE_MMA_MASK
	.align		4
.L_30:
        /*00a8*/ 	.byte	0x03, 0x50
        /*00aa*/ 	.short	0x0000


	//----- nvinfo : EIATTR_MAXREG_COUNT
	.align		4
        /*00ac*/ 	.byte	0x03, 0x1b
        /*00ae*/ 	.short	0x00ff


	//----- nvinfo : EIATTR_COOP_GROUP_MASK_REGIDS
	.align		4
        /*00b0*/ 	.byte	0x04, 0x29
        /*00b2*/ 	.short	(.L_32 - .L_31)


	//   ....[0]....
.L_31:
        /*00b4*/ 	.word	0xffffffff


	//   ....[1]....
        /*00b8*/ 	.word	0xffffffff


	//   ....[2]....
        /*00bc*/ 	.word	0xffffffff


	//   ....[3]....
        /*00c0*/ 	.word	0xffffffff


	//   ....[4]....
        /*00c4*/ 	.word	0xffffffff


	//   ....[5]....
        /*00c8*/ 	.word	0xffffffff


	//   ....[6]....
        /*00cc*/ 	.word	0xffffffff


	//   ....[7]....
        /*00d0*/ 	.word	0xffffffff


	//   ....[8]....
        /*00d4*/ 	.word	0xffffffff


	//   ....[9]....
        /*00d8*/ 	.word	0xffffffff


	//   ....[10]....
        /*00dc*/ 	.word	0xffffffff


	//   ....[11]....
        /*00e0*/ 	.word	0xffffffff


	//   ....[12]....
        /*00e4*/ 	.word	0xffffffff


	//   ....[13]....
        /*00e8*/ 	.word	0xffffffff


	//   ....[14]....
        /*00ec*/ 	.word	0xffffffff


	//   ....[15]....
        /*00f0*/ 	.word	0xffffffff


	//----- nvinfo : EIATTR_COOP_GROUP_INSTR_OFFSETS
	.align		4
.L_32:
        /*00f4*/ 	.byte	0x04, 0x28
        /*00f6*/ 	.short	(.L_34 - .L_33)


	//   ....[0]....
.L_33:
        /*00f8*/ 	.word	0x00000200


	//   ....[1]....
        /*00fc*/ 	.word	0x00000230


	//   ....[2]....
        /*0100*/ 	.word	0x00000290


	//   ....[3]....
        /*0104*/ 	.word	0x000002f0


	//   ....[4]....
        /*0108*/ 	.word	0x00000320


	//   ....[5]....
        /*010c*/ 	.word	0x00000340


	//   ....[6]....
        /*0110*/ 	.word	0x000003a0


	//   ....[7]....
        /*0114*/ 	.word	0x000003b0


	//   ....[8]....
        /*0118*/ 	.word	0x000003e0


	//   ....[9]....
        /*011c*/ 	.word	0x000003f0


	//   ....[10]....
        /*0120*/ 	.word	0x00000430


	//   ....[11]....
        /*0124*/ 	.word	0x00000480


	//   ....[12]....
        /*0128*/ 	.word	0x000004a0


	//   ....[13]....
        /*012c*/ 	.word	0x000004f0


	//   ....[14]....
        /*0130*/ 	.word	0x00000590


	//   ....[15]....
        /*0134*/ 	.word	0x00000680


	//----- nvinfo : EIATTR_EXIT_INSTR_OFFSETS
	.align		4
.L_34:
        /*0138*/ 	.byte	0x04, 0x1c
        /*013a*/ 	.short	(.L_36 - .L_35)


	//   ....[0]....
.L_35:
        /*013c*/ 	.word	0x00000830


	//   ....[1]....
        /*0140*/ 	.word	0x00000850


	//----- nvinfo : EIATTR_REQNTID
	.align		4
.L_36:
        /*0144*/ 	.byte	0x04, 0x10
        /*0146*/ 	.short	(.L_38 - .L_37)
.L_37:
        /*0148*/ 	.word	0x00000040
        /*014c*/ 	.word	0x00000001
        /*0150*/ 	.word	0x00000001


	//----- nvinfo : EIATTR_CBANK_PARAM_SIZE
	.align		4
.L_38:
        /*0154*/ 	.byte	0x03, 0x19
        /*0156*/ 	.short	0x0048


	//----- nvinfo : EIATTR_PARAM_CBANK
	.align		4
        /*0158*/ 	.byte	0x04, 0x0a
        /*015a*/ 	.short	(.L_40 - .L_39)
	.align		4
.L_39:
        /*015c*/ 	.word	index@(.nv.constant0.triton_per_fused_add_convolution_gelu_native_group_norm_2)
        /*0160*/ 	.short	0x0210
        /*0162*/ 	.short	0x0048


	//----- nvinfo : EIATTR_SW_WAR
	.align		4
.L_40:
        /*0164*/ 	.byte	0x04, 0x36
        /*0166*/ 	.short	(.L_42 - .L_41)
.L_41:
        /*0168*/ 	.word	0x00000008
.L_42:


//--------------------- .nv.callgraph             --------------------------
	.section	.nv.callgraph,"",@"SHT_CUDA_CALLGRAPH"
	.align	4
	.sectionentsize	8
	.align		4
        /*0000*/ 	.word	0x00000000
	.align		4
        /*0004*/ 	.word	0xffffffff
	.align		4
        /*0008*/ 	.word	0x00000000
	.align		4
        /*000c*/ 	.word	0xfffffffe
	.align		4
        /*0010*/ 	.word	0x00000000
	.align		4
        /*0014*/ 	.word	0xfffffffd
	.align		4
        /*0018*/ 	.word	0x00000000
	.align		4
        /*001c*/ 	.word	0xfffffffc


//--------------------- .nv.constant4             --------------------------
	.section	.nv.constant4,"a",@progbits
	.align	8
	.align		8
.nv.constant4:
        /*0000*/ 	.dword	_$_str


//--------------------- .text.triton_per_fused_add_convolution_gelu_native_group_norm_2 --------------------------
	.section	.text.triton_per_fused_add_convolution_gelu_native_group_norm_2,"ax",@progbits
	.sectionflags	@"SHF_BARRIERS=1"
	.align	128
        .global         triton_per_fused_add_convolution_gelu_native_group_norm_2
        .type           triton_per_fused_add_convolution_gelu_native_group_norm_2,@function
        .size           triton_per_fused_add_convolution_gelu_native_group_norm_2,(.L_x_1 - triton_per_fused_add_convolution_gelu_native_group_norm_2)
        .other          triton_per_fused_add_convolution_gelu_native_group_norm_2,@"STO_CUDA_ENTRY STV_DEFAULT"
triton_per_fused_add_convolution_gelu_native_group_norm_2:
.text.triton_per_fused_add_convolution_gelu_native_group_norm_2:
[----:B------:R-:W0:Y:S01]  /*0000*/  LDC R1, c[0x0][0x28] ;  /* 0x00000a00ff017b82 */ /* 0x000e220000000800 */
[----:B------:R-:W1:Y:S07]  /*0010*/  S2R R16, SR_TID.X ;  /* 0x0000000000107919 */ /* 0x000e6e0000002100 */
[----:B------:R-:W2:Y:S01]  /*0020*/  LDC.64 R2, c[0x0][0x210] ;  /* 0x00008400ff027b82 */ /* 0x000ea20000000a00 */
[----:B------:R-:W-:Y:S01]  /*0030*/  ULDC.64 UR6, c[0x0][0x228] ;  /* 0x00008a0000067ab9 */ /* 0x000fe20000000a00 */
[----:B------:R-:W-:Y:S01]  /*0040*/  ULDC.64 UR4, c[0x0][0x208] ;  /* 0x0000820000047ab9 */ /* 0x000fe20000000a00 */
[----:B------:R-:W3:Y:S01]  /*0050*/  S2R R0, SR_CTAID.X ;  /* 0x0000000000007919 */ /* 0x000ee20000002500 */
[----:B------:R-:W-:Y:S01]  /*0060*/  MOV R17, RZ ;  /* 0x000000ff00117202 */ /* 0x000fe20000000f00 */
[----:B------:R-:W-:Y:S01]  /*0070*/  ULDC.64 UR8, c[0x0][0x238] ;  /* 0x00008e0000087ab9 */ /* 0x000fe20000000a00 */
[----:B-1----:R-:W-:-:S02]  /*0080*/  LOP3.LUT R5, R16, 0xf, RZ, 0xc0, !PT ;  /* 0x0000000f10057812 */ /* 0x002fc400078ec0ff */
[----:B------:R-:W-:Y:S02]  /*0090*/  LOP3.LUT R8, R16, 0xc, RZ, 0xc0, !PT ;  /* 0x0000000c10087812 */ /* 0x000fe400078ec0ff */
[C---:B---3--:R-:W-:Y:S02]  /*00a0*/  ISETP.GE.AND P2, PT, R0.reuse, 0x4, PT ;  /* 0x000000040000780c */ /* 0x048fe40003f46270 */
[----:B------:R-:W-:Y:S01]  /*00b0*/  LEA R4, R0, R5, 0x4 ;  /* 0x0000000500047211 */ /* 0x000fe200078e20ff */
[----:B------:R-:W-:Y:S01]  /*00c0*/  HFMA2.MMA R5, -RZ, RZ, 0, 0 ;  /* 0x00000000ff057435 */ /* 0x000fe200000001ff */
[----:B------:R-:W-:-:S03]  /*00d0*/  IADD3 R10, P0, R8, UR6, RZ ;  /* 0x00000006080a7c10 */ /* 0x000fc6000ff1e0ff */
[----:B--2---:R-:W-:Y:S01]  /*00e0*/  IMAD.WIDE R2, R4, 0x4, R2 ;  /* 0x0000000404027825 */ /* 0x004fe200078e0202 */
[----:B------:R-:W-:Y:S01]  /*00f0*/  IADD3.X R11, RZ, UR7, RZ, P0, !PT ;  /* 0x00000007ff0b7c10 */ /* 0x000fe200087fe4ff */
[----:B------:R-:W-:-:S04]  /*0100*/  ULDC.64 UR6, c[0x0][0x230] ;  /* 0x00008c0000067ab9 */ /* 0x000fc80000000a00 */
[----:B------:R-:W2:Y:S04]  /*0110*/  @!P2 LDG.E R5, desc[UR4][R2.64] ;  /* 0x000000040205a981 */ /* 0x000ea8000c1e1900 */
[----:B------:R-:W3:Y:S04]  /*0120*/  LDG.E.EL R11, desc[UR4][R10.64] ;  /* 0x000000040a0b7981 */ /* 0x000ee8000c2e1900 */
[----:B------:R-:W4:Y:S01]  /*0130*/  @!P2 LDG.E R17, desc[UR4][R2.64] ;  /* 0x000000040211a981 */ /* 0x000f22000c1e1900 */
[----:B------:R-:W-:Y:S02]  /*0140*/  IADD3 R14, P0, R8, UR6, RZ ;  /* 0x00000006080e7c10 */ /* 0x000fe4000ff1e0ff */
[----:B------:R-:W-:-:S02]  /*0150*/  IADD3 R8, P1, R8, UR8, RZ ;  /* 0x0000000808087c10 */ /* 0x000fc4000ff3e0ff */
[----:B------:R-:W-:Y:S01]  /*0160*/  IADD3.X R15, RZ, UR7, RZ, P0, !PT ;  /* 0x00000007ff0f7c10 */ /* 0x000fe200087fe4ff */
[----:B------:R-:W-:Y:S01]  /*0170*/  HFMA2.MMA R22, -RZ, RZ, -1.26171875, -2.110004425048828125e-05 ;  /* 0xbd0c8162ff167435 */ /* 0x000fe200000001ff */
[----:B------:R-:W-:Y:S01]  /*0180*/  IADD3.X R9, RZ, UR9, RZ, P1, !PT ;  /* 0x00000009ff097c10 */ /* 0x000fe20008ffe4ff */
[----:B------:R-:W-:Y:S02]  /*0190*/  ULDC.64 UR6, c[0x0][0x220] ;  /* 0x0000880000067ab9 */ /* 0x000fe40000000a00 */
[----:B------:R1:W5:Y:S04]  /*01a0*/  LDG.E.EL R7, desc[UR4][R14.64] ;  /* 0x000000040e077981 */ /* 0x000368000c2e1900 */
[----:B------:R1:W5:Y:S01]  /*01b0*/  LDG.E.EL R8, desc[UR4][R8.64] ;  /* 0x0000000408087981 */ /* 0x000362000c2e1900 */
[----:B--2---:R-:W-:-:S05]  /*01c0*/  SEL R6, R5, RZ, !P2 ;  /* 0x000000ff05067207 */ /* 0x004fca0005000000 */
[----:B---3--:R-:W-:Y:S01]  /*01d0*/  FADD R5, R6, R11 ;  /* 0x0000000b06057221 */ /* 0x008fe20000000000 */
[----:B------:R-:W-:-:S04]  /*01e0*/  HFMA2.MMA R6, -RZ, RZ, 0, 0 ;  /* 0x00000000ff067435 */ /* 0x000fc800000001ff */
[----:B------:R-:W-:-:S05]  /*01f0*/  FSEL R10, R5, RZ, !P2 ;  /* 0x000000ff050a7208 */ /* 0x000fca0005000000 */
[----:B------:R-:W2:Y:S02]  /*0200*/  SHFL.BFLY PT, R13, R10, 0x8, 0x1f ;  /* 0x0d001f000a0d7f89 */ /* 0x000ea400000e0000 */
[----:B--2---:R-:W-:Y:S02]  /*0210*/  FADD R18, R10, R13 ;  /* 0x0000000d0a127221 */ /* 0x004fe40000000000 */
[----:B------:R-:W2:Y:S03]  /*0220*/  LDC.64 R12, c[0x0][0x240] ;  /* 0x00009000ff0c7b82 */ /* 0x000ea60000000a00 */
[----:B------:R-:W3:Y:S01]  /*0230*/  SHFL.BFLY PT, R19, R18, 0x4, 0x1f ;  /* 0x0c801f0012137f89 */ /* 0x000ee200000e0000 */
[----:B--2---:R-:W-:-:S04]  /*0240*/  IMAD.WIDE R12, R4, 0x4, R12 ;  /* 0x00000004040c7825 */ /* 0x004fc800078e020c */
[----:B---3--:R-:W-:Y:S01]  /*0250*/  FADD R19, R18, R19 ;  /* 0x0000001312137221 */ /* 0x008fe20000000000 */
[----:B------:R2:W3:Y:S01]  /*0260*/  @!P2 LDG.E R6, desc[UR4][R12.64] ;  /* 0x000000040c06a981 */ /* 0x0004e2000c1e1900 */
[----:B----4-:R-:W-:Y:S02]  /*0270*/  SEL R20, R17, RZ, !P2 ;  /* 0x000000ff11147207 */ /* 0x010fe40005000000 */
[C---:B------:R-:W-:Y:S01]  /*0280*/  LOP3.LUT P0, RZ, R16.reuse, 0x30, RZ, 0xc0, !PT ;  /* 0x0000003010ff7812 */ /* 0x040fe2000780c0ff */
[----:B-1----:R-:W1:Y:S01]  /*0290*/  SHFL.BFLY PT, R14, R19, 0x2, 0x1f ;  /* 0x0c401f00130e7f89 */ /* 0x002e6200000e0000 */
[----:B------:R-:W-:Y:S01]  /*02a0*/  LOP3.LUT P1, RZ, R16, 0x3f, RZ, 0xc0, !PT ;  /* 0x0000003f10ff7812 */ /* 0x000fe2000782c0ff */
[----:B------:R-:W-:Y:S01]  /*02b0*/  FADD R11, R20, R11 ;  /* 0x0000000b140b7221 */ /* 0x000fe20000000000 */
[C---:B------:R-:W-:Y:S02]  /*02c0*/  ISETP.LT.AND P0, PT, R0.reuse, 0x4, !P0 ;  /* 0x000000040000780c */ /* 0x040fe40004701270 */
[----:B------:R-:W-:-:S02]  /*02d0*/  ISETP.LT.AND P1, PT, R0, 0x4, !P1 ;  /* 0x000000040000780c */ /* 0x000fc40004f21270 */
[----:B------:R-:W-:-:S05]  /*02e0*/  FSEL R10, R11, RZ, !P2 ;  /* 0x000000ff0b0a7208 */ /* 0x000fca0005000000 */
[----:B------:R-:W4:Y:S04]  /*02f0*/  SHFL.BFLY PT, R15, R10, 0x8, 0x1f ;  /* 0x0d001f000a0f7f89 */ /* 0x000f2800000e0000 */
[----:B------:R-:W-:Y:S01]  /*0300*/  @P0 STG.E desc[UR4][R2.64], R5 ;  /* 0x0000000502000986 */ /* 0x000fe2000c101904 */
[----:B-1----:R-:W-:-:S05]  /*0310*/  FADD R14, R19, R14 ;  /* 0x0000000e130e7221 */ /* 0x002fca0000000000 */
[----:B0-----:R-:W0:Y:S01]  /*0320*/  SHFL.BFLY PT, R9, R14, 0x1, 0x1f ;  /* 0x0c201f000e097f89 */ /* 0x001e2200000e0000 */
[----:B----4-:R-:W-:-:S05]  /*0330*/  FADD R15, R10, R15 ;  /* 0x0000000f0a0f7221 */ /* 0x010fca0000000000 */
[----:B--2---:R-:W1:Y:S01]  /*0340*/  SHFL.BFLY PT, R12, R15, 0x4, 0x1f ;  /* 0x0c801f000f0c7f89 */ /* 0x004e6200000e0000 */
[----:B0-----:R-:W-:-:S04]  /*0350*/  FADD R18, R14, R9 ;  /* 0x000000090e127221 */ /* 0x001fc80000000000 */
[----:B------:R-:W-:-:S04]  /*0360*/  FFMA R9, R18, -0.0625, R5 ;  /* 0xbd80000012097823 */ /* 0x000fc80000000005 */
[----:B------:R-:W-:Y:S01]  /*0370*/  FMUL R17, R9, R9 ;  /* 0x0000000909117220 */ /* 0x000fe20000400000 */
[----:B-1----:R-:W-:-:S04]  /*0380*/  FADD R12, R15, R12 ;  /* 0x0000000c0f0c7221 */ /* 0x002fc80000000000 */
[----:B------:R-:W-:Y:S01]  /*0390*/  FSEL R17, R17, RZ, !P2 ;  /* 0x000000ff11117208 */ /* 0x000fe20005000000 */
[----:B------:R-:W0:Y:S04]  /*03a0*/  SHFL.BFLY PT, R13, R12, 0x2, 0x1f ;  /* 0x0c401f000c0d7f89 */ /* 0x000e2800000e0000 */
[----:B------:R-:W1:Y:S01]  /*03b0*/  SHFL.BFLY PT, R18, R17, 0x8, 0x1f ;  /* 0x0d001f0011127f89 */ /* 0x000e6200000e0000 */
[----:B0-----:R-:W-:Y:S01]  /*03c0*/  FADD R13, R12, R13 ;  /* 0x0000000d0c0d7221 */ /* 0x001fe20000000000 */
[----:B-1----:R-:W-:-:S04]  /*03d0*/  FADD R18, R17, R18 ;  /* 0x0000001211127221 */ /* 0x002fc80000000000 */
[----:B------:R-:W0:Y:S04]  /*03e0*/  SHFL.BFLY PT, R10, R13, 0x1, 0x1f ;  /* 0x0c201f000d0a7f89 */ /* 0x000e2800000e0000 */
[----:B------:R-:W1:Y:S01]  /*03f0*/  SHFL.BFLY PT, R19, R18, 0x4, 0x1f ;  /* 0x0c801f0012137f89 */ /* 0x000e6200000e0000 */
[----:B0-----:R-:W-:Y:S01]  /*0400*/  FADD R10, R13, R10 ;  /* 0x0000000a0d0a7221 */ /* 0x001fe20000000000 */
[----:B-1----:R-:W-:-:S03]  /*0410*/  FADD R19, R18, R19 ;  /* 0x0000001312137221 */ /* 0x002fc60000000000 */
[----:B------:R-:W-:Y:S02]  /*0420*/  FMUL R10, R10, 0.0625 ;  /* 0x3d8000000a0a7820 */ /* 0x000fe40000400000 */
[----:B------:R-:W0:Y:S02]  /*0430*/  SHFL.BFLY PT, R14, R19, 0x2, 0x1f ;  /* 0x0c401f00130e7f89 */ /* 0x000e2400000e0000 */
[----:B------:R-:W-:-:S04]  /*0440*/  FADD R11, R11, -R10 ;  /* 0x8000000a0b0b7221 */ /* 0x000fc80000000000 */
[----:B------:R-:W-:-:S05]  /*0450*/  FMUL R11, R11, R11 ;  /* 0x0000000b0b0b7220 */ /* 0x000fca0000400000 */
[----:B------:R-:W-:Y:S02]  /*0460*/  FSEL R12, R11, RZ, !P2 ;  /* 0x000000ff0b0c7208 */ /* 0x000fe40005000000 */
[----:B------:R-:W-:-:S03]  /*0470*/  MOV R11, 0x3d800000 ;  /* 0x3d800000000b7802 */ /* 0x000fc60000000f00 */
[----:B------:R-:W1:Y:S01]  /*0480*/  SHFL.BFLY PT, R17, R12, 0x8, 0x1f ;  /* 0x0d001f000c117f89 */ /* 0x000e6200000e0000 */
[----:B0-----:R-:W-:-:S05]  /*0490*/  FADD R14, R19, R14 ;  /* 0x0000000e130e7221 */ /* 0x001fca0000000000 */
[----:B------:R-:W0:Y:S01]  /*04a0*/  SHFL.BFLY PT, R15, R14, 0x1, 0x1f ;  /* 0x0c201f000e0f7f89 */ /* 0x000e2200000e0000 */
[----:B-1----:R-:W-:Y:S01]  /*04b0*/  FADD R17, R12, R17 ;  /* 0x000000110c117221 */ /* 0x002fe20000000000 */
[----:B------:R-:W-:Y:S01]  /*04c0*/  MOV R12, 0xb9f560b9 ;  /* 0xb9f560b9000c7802 */ /* 0x000fe20000000f00 */
[----:B0-----:R-:W-:-:S04]  /*04d0*/  FADD R18, R14, R15 ;  /* 0x0000000f0e127221 */ /* 0x001fc80000000000 */
[----:B------:R-:W-:Y:S02]  /*04e0*/  FFMA R15, R18, R11, 9.9999997473787516356e-06 ;  /* 0x3727c5ac120f7423 */ /* 0x000fe4000000000b */
[----:B------:R-:W0:Y:S02]  /*04f0*/  SHFL.BFLY PT, R18, R17, 0x4, 0x1f ;  /* 0x0c801f0011127f89 */ /* 0x000e2400000e0000 */
[----:B------:R-:W1:Y:S02]  /*0500*/  MUFU.RSQ R20, R15 ;  /* 0x0000000f00147308 */ /* 0x000e640000001400 */
[----:B-1----:R-:W-:-:S04]  /*0510*/  FMUL R20, R9, R20 ;  /* 0x0000001409147220 */ /* 0x002fc80000400000 */
[----:B-----5:R-:W-:Y:S01]  /*0520*/  FFMA R7, R7, R20, R8 ;  /* 0x0000001407077223 */ /* 0x020fe20000000008 */
[----:B------:R-:W-:Y:S01]  /*0530*/  HFMA2.MMA R8, -RZ, RZ, 0.470947265625, -12.46875 ;  /* 0x3789ca3cff087435 */ /* 0x000fe200000001ff */
[----:B0-----:R-:W-:Y:S02]  /*0540*/  FADD R18, R17, R18 ;  /* 0x0000001211127221 */ /* 0x001fe40000000000 */
[C---:B------:R-:W-:Y:S01]  /*0550*/  FMUL R14, R7.reuse, 0.70710676908493041992 ;  /* 0x3f3504f3070e7820 */ /* 0x040fe20000400000 */
[----:B------:R-:W-:Y:S01]  /*0560*/  HFMA2.MMA R20, -RZ, RZ, 0.958984375, -6.1690807342529296875e-05 ;  /* 0x3bac840bff147435 */ /* 0x000fe200000001ff */
[----:B------:R-:W-:Y:S02]  /*0570*/  FMUL R7, R7, 0.5 ;  /* 0x3f00000007077820 */ /* 0x000fe40000400000 */
[----:B------:R-:W-:Y:S01]  /*0580*/  FADD.FTZ R9, |R14|, -RZ ;  /* 0x800000ff0e097221 */ /* 0x000fe20000010200 */
[----:B------:R-:W0:Y:S01]  /*0590*/  SHFL.BFLY PT, R13, R18, 0x2, 0x1f ;  /* 0x0c401f00120d7f89 */ /* 0x000e2200000e0000 */
[----:B------:R-:W-:Y:S03]  /*05a0*/  BAR.SYNC.DEFER_BLOCKING 0x0 ;  /* 0x0000000000007b1d */ /* 0x000fe60000010000 */
[----:B------:R-:W-:-:S13]  /*05b0*/  FSETP.GE.AND P3, PT, R9, 1.0029599666595458984, PT ;  /* 0x3f8060fe0900780b */ /* 0x000fda0003f66000 */
[----:B------:R-:W-:Y:S01]  /*05c0*/  @!P3 MOV R8, 0x38b1e96a ;  /* 0x38b1e96a0008b802 */ /* 0x000fe20000000f00 */
[----:B------:R-:W-:Y:S01]  /*05d0*/  @!P3 FMUL R9, R14, R14 ;  /* 0x0000000e0e09b220 */ /* 0x000fe20000400000 */
[----:B------:R-:W-:Y:S02]  /*05e0*/  @!P3 MOV R12, 0xba574d20 ;  /* 0xba574d20000cb802 */ /* 0x000fe40000000f00 */
[----:B------:R-:W-:Y:S02]  /*05f0*/  @!P3 MOV R20, 0x3baad5ea ;  /* 0x3baad5ea0014b802 */ /* 0x000fe40000000f00 */
[----:B------:R-:W-:Y:S01]  /*0600*/  @!P3 MOV R22, 0xbcdc1be7 ;  /* 0xbcdc1be70016b802 */ /* 0x000fe20000000f00 */
[----:B------:R-:W-:Y:S01]  /*0610*/  FFMA.FTZ R15, R9, R8, R12 ;  /* 0x00000008090f7223 */ /* 0x000fe2000001000c */
[----:B------:R-:W-:Y:S01]  /*0620*/  HFMA2.MMA R8, -RZ, RZ, 1.52734375, -41152 ;  /* 0x3e1cf906ff087435 */ /* 0x000fe200000001ff */
[----:B0-----:R-:W-:Y:S01]  /*0630*/  FADD R18, R18, R13 ;  /* 0x0000000d12127221 */ /* 0x001fe20000000000 */
[----:B------:R-:W-:Y:S01]  /*0640*/  MOV R12, 0x3f6a937e ;  /* 0x3f6a937e000c7802 */ /* 0x000fe20000000f00 */
[-C--:B------:R-:W-:Y:S01]  /*0650*/  FFMA.FTZ R15, R15, R9.reuse, R20 ;  /* 0x000000090f0f7223 */ /* 0x080fe20000010014 */
[----:B------:R-:W-:Y:S01]  /*0660*/  HFMA2.MMA R20, -RZ, RZ, 1.78125, -136.25 ;  /* 0x3f20d842ff147435 */ /* 0x000fe200000001ff */
[----:B------:R-:W-:Y:S01]  /*0670*/  @!P3 MOV R12, 0xbec093ac ;  /* 0xbec093ac000cb802 */ /* 0x000fe20000000f00 */
[----:B------:R-:W0:Y:S01]  /*0680*/  SHFL.BFLY PT, R13, R18, 0x1, 0x1f ;  /* 0x0c201f00120d7f89 */ /* 0x000e2200000e0000 */
[----:B------:R-:W-:Y:S01]  /*0690*/  @!P3 MOV R8, 0x3de718af ;  /* 0x3de718af0008b802 */ /* 0x000fe20000000f00 */
[----:B------:R-:W-:-:S02]  /*06a0*/  FFMA.FTZ R15, R15, R9, R22 ;  /* 0x000000090f0f7223 */ /* 0x000fc40000010016 */
[----:B------:R-:W-:Y:S02]  /*06b0*/  @!P3 MOV R20, 0x3e0375d3 ;  /* 0x3e0375d30014b802 */ /* 0x000fe40000000f00 */
[----:B------:R-:W-:Y:S01]  /*06c0*/  FFMA.FTZ R15, R15, R9, R8 ;  /* 0x000000090f0f7223 */ /* 0x000fe20000010008 */
[----:B------:R-:W-:-:S03]  /*06d0*/  FSEL R8, -R9, R14, P3 ;  /* 0x0000000e09087208 */ /* 0x000fc60001800100 */
[----:B------:R-:W-:-:S04]  /*06e0*/  FFMA.FTZ R15, R15, R9, R12 ;  /* 0x000000090f0f7223 */ /* 0x000fc8000001000c */
[----:B------:R-:W-:-:S04]  /*06f0*/  FFMA.FTZ R15, R15, R9, R20 ;  /* 0x000000090f0f7223 */ /* 0x000fc80000010014 */
[----:B------:R-:W-:Y:S02]  /*0700*/  FFMA.FTZ R15, R15, R8, R8 ;  /* 0x000000080f0f7223 */ /* 0x000fe40000010008 */
[----:B------:R-:W1:Y:S02]  /*0710*/  LDC.64 R8, c[0x0][0x218] ;  /* 0x00008600ff087b82 */ /* 0x000e640000000a00 */
[----:B------:R-:W2:Y:S01]  /*0720*/  @P3 MUFU.EX2 R17, R15 ;  /* 0x0000000f00113308 */ /* 0x000ea20000000800 */
[----:B0-----:R-:W-:-:S05]  /*0730*/  FADD R20, R18, R13 ;  /* 0x0000000d12147221 */ /* 0x001fca0000000000 */
[----:B------:R-:W0:Y:S01]  /*0740*/  LDC.64 R12, c[0x0][0x248] ;  /* 0x00009200ff0c7b82 */ /* 0x000e220000000a00 */
[----:B------:R-:W-:Y:S01]  /*0750*/  FFMA R20, R20, R11, 9.9999997473787516356e-06 ;  /* 0x3727c5ac14147423 */ /* 0x000fe2000000000b */
[----:B------:R-:W-:-:S03]  /*0760*/  SHF.R.S32.HI R11, RZ, 0x1f, R4 ;  /* 0x0000001fff0b7819 */ /* 0x000fc60000011404 */
[----:B------:R-:W4:Y:S01]  /*0770*/  MUFU.RSQ R19, R20 ;  /* 0x0000001400137308 */ /* 0x000f220000001400 */
[----:B--2---:R-:W-:-:S05]  /*0780*/  @P3 FADD R17, -R17, 1 ;  /* 0x3f80000011113421 */ /* 0x004fca0000000100 */
[----:B------:R-:W-:Y:S02]  /*0790*/  @P3 LOP3.LUT R15, R17, 0x80000000, R14, 0xf8, !PT ;  /* 0x80000000110f3812 */ /* 0x000fe400078ef80e */
[----:B---3--:R-:W-:Y:S01]  /*07a0*/  SEL R16, R6, RZ, !P2 ;  /* 0x000000ff06107207 */ /* 0x008fe20005000000 */
[----:B-1----:R-:W-:Y:S01]  /*07b0*/  IMAD.WIDE R8, R0, 0x4, R8 ;  /* 0x0000000400087825 */ /* 0x002fe200078e0208 */
[----:B------:R-:W-:-:S03]  /*07c0*/  LEA R14, P3, R4, UR6, 0x2 ;  /* 0x00000006040e7c11 */ /* 0x000fc6000f8610ff */
[----:B------:R-:W-:Y:S01]  /*07d0*/  FADD R6, R15, 1 ;  /* 0x3f8000000f067421 */ /* 0x000fe20000000000 */
[----:B------:R-:W-:-:S03]  /*07e0*/  LEA.HI.X R15, R4, UR7, R11, 0x2, P3 ;  /* 0x00000007040f7c11 */ /* 0x000fc600098f140b */
[----:B------:R-:W-:Y:S01]  /*07f0*/  FFMA R7, R7, R6, R16 ;  /* 0x0000000607077223 */ /* 0x000fe20000000010 */
[----:B----4-:R1:W-:Y:S01]  /*0800*/  @P1 STG.E desc[UR4][R8.64], R19 ;  /* 0x0000001308001986 */ /* 0x0103e2000c101904 */
[----:B0-----:R-:W-:-:S03]  /*0810*/  IMAD.WIDE R12, R0, 0x4, R12 ;  /* 0x00000004000c7825 */ /* 0x001fc600078e020c */
[----:B------:R1:W-:Y:S01]  /*0820*/  @P0 STG.E desc[UR4][R14.64], R7 ;  /* 0x000000070e000986 */ /* 0x0003e2000c101904 */
[----:B------:R-:W-:Y:S05]  /*0830*/  @!P1 EXIT ;  /* 0x000000000000994d */ /* 0x000fea0003800000 */
[----:B------:R-:W-:Y:S01]  /*0840*/  STG.E desc[UR4][R12.64], R10 ;  /* 0x0000000a0c007986 */ /* 0x000fe2000c101904 */
[----:B------:R-:W-:Y:S05]  /*0850*/  EXIT ;  /* 0x000000000000794d */ /* 0x000fea0003800000 */
.L_x_0:
[----:B------:R-:W-:-:S00]  /*0860*/  BRA `(.L_x_0) ;  /* 0xfffffffc00fc7947 */ /* 0x000fc0000383ffff */
[----:B------:R-:W-:-:S00]  /*0870*/  NOP ;  /* 0x0000000000007918 */ /* 0x000fc00000000000 */
        /* <DEDUP_REMOVED lines=8> */
.L_x_1:


//--------------------- .nv.global.init           --------------------------
	.section	.nv.global.init,"aw",@progbits
.nv.global.init:
	.type		_$_str,@object
	.size		_$_str,(.L_0 - _$_str)
_$_str:
        /*0000*/ 	.byte	0x5f, 0x5f, 0x43, 0x55, 0x44, 0x41, 0x5f, 0x46, 0x54, 0x5a, 0x00
.L_0:


//--------------------- .nv.constant0.triton_per_fused_add_convolution_gelu_native_group_norm_2 --------------------------
	.section	.nv.constant0.triton_per_fused_add_convolution_gelu_native_group_norm_2,"a",@progbits
	.sectionflags	@""
	.align	4
.nv.constant0.triton_per_fused_add_convolution_gelu_native_group_norm_2:
	.zero		600
